//
// Generated by NVIDIA NVVM Compiler
//
// Compiler Build ID: CL-36424714
// Cuda compilation tools, release 13.0, V13.0.88
// Based on NVVM 20.0.0
//

.version 9.0
.target sm_100
.address_size 64

	// .globl	_Z9matMulGpuPfS_S_iii
// _ZZ15matMulGpuSharedPfS_S_iiiE8a_shared has been demoted
// _ZZ15matMulGpuSharedPfS_S_iiiE8b_shared has been demoted

.visible .entry _Z9matMulGpuPfS_S_iii(
	.param .u64 .ptr .align 1 _Z9matMulGpuPfS_S_iii_param_0,
	.param .u64 .ptr .align 1 _Z9matMulGpuPfS_S_iii_param_1,
	.param .u64 .ptr .align 1 _Z9matMulGpuPfS_S_iii_param_2,
	.param .u32 _Z9matMulGpuPfS_S_iii_param_3,
	.param .u32 _Z9matMulGpuPfS_S_iii_param_4,
	.param .u32 _Z9matMulGpuPfS_S_iii_param_5
)
{
	.reg .pred 	%p<13>;
	.reg .b32 	%r<41>;
	.reg .b32 	%f<68>;
	.reg .b64 	%rd<53>;

	ld.param.u64 	%rd7, [_Z9matMulGpuPfS_S_iii_param_0];
	ld.param.u64 	%rd8, [_Z9matMulGpuPfS_S_iii_param_1];
	ld.param.u64 	%rd6, [_Z9matMulGpuPfS_S_iii_param_2];
	ld.param.u32 	%r20, [_Z9matMulGpuPfS_S_iii_param_3];
	ld.param.u32 	%r18, [_Z9matMulGpuPfS_S_iii_param_4];
	ld.param.u32 	%r19, [_Z9matMulGpuPfS_S_iii_param_5];
	cvta.to.global.u64 	%rd1, %rd8;
	cvta.to.global.u64 	%rd2, %rd7;
	mov.u32 	%r21, %ctaid.y;
	mov.u32 	%r22, %ntid.y;
	mov.u32 	%r23, %tid.y;
	mad.lo.s32 	%r1, %r21, %r22, %r23;
	mov.u32 	%r24, %ctaid.x;
	mov.u32 	%r25, %ntid.x;
	mov.u32 	%r26, %tid.x;
	mad.lo.s32 	%r2, %r24, %r25, %r26;
	setp.ge.s32 	%p1, %r1, %r20;
	setp.ge.s32 	%p2, %r2, %r19;
	or.pred  	%p3, %p1, %p2;
	@%p3 bra 	$L__BB0_14;
	setp.lt.s32 	%p4, %r18, 1;
	mov.f32 	%f67, 0f00000000;
	@%p4 bra 	$L__BB0_13;
	mul.lo.s32 	%r3, %r18, %r1;
	and.b32  	%r4, %r18, 7;
	setp.lt.u32 	%p5, %r18, 8;
	mov.f32 	%f67, 0f00000000;
	mov.b32 	%r39, 0;
	@%p5 bra 	$L__BB0_5;
	and.b32  	%r39, %r18, 2147483640;
	neg.s32 	%r37, %r39;
	shl.b32 	%r7, %r19, 3;
	mul.wide.u32 	%rd9, %r3, 4;
	add.s64 	%rd10, %rd9, %rd2;
	add.s64 	%rd52, %rd10, 16;
	mov.f32 	%f67, 0f00000000;
	mul.wide.s32 	%rd13, %r19, 4;
	mov.u32 	%r36, %r2;
$L__BB0_4:
	.pragma "nounroll";
	ld.global.f32 	%f17, [%rd52+-16];
	mul.wide.s32 	%rd11, %r36, 4;
	add.s64 	%rd12, %rd1, %rd11;
	ld.global.f32 	%f18, [%rd12];
	fma.rn.f32 	%f19, %f17, %f18, %f67;
	ld.global.f32 	%f20, [%rd52+-12];
	add.s64 	%rd14, %rd12, %rd13;
	ld.global.f32 	%f21, [%rd14];
	fma.rn.f32 	%f22, %f20, %f21, %f19;
	ld.global.f32 	%f23, [%rd52+-8];
	add.s64 	%rd15, %rd14, %rd13;
	ld.global.f32 	%f24, [%rd15];
	fma.rn.f32 	%f25, %f23, %f24, %f22;
	ld.global.f32 	%f26, [%rd52+-4];
	add.s64 	%rd16, %rd15, %rd13;
	ld.global.f32 	%f27, [%rd16];
	fma.rn.f32 	%f28, %f26, %f27, %f25;
	ld.global.f32 	%f29, [%rd52];
	add.s64 	%rd17, %rd16, %rd13;
	ld.global.f32 	%f30, [%rd17];
	fma.rn.f32 	%f31, %f29, %f30, %f28;
	ld.global.f32 	%f32, [%rd52+4];
	add.s64 	%rd18, %rd17, %rd13;
	ld.global.f32 	%f33, [%rd18];
	fma.rn.f32 	%f34, %f32, %f33, %f31;
	ld.global.f32 	%f35, [%rd52+8];
	add.s64 	%rd19, %rd18, %rd13;
	ld.global.f32 	%f36, [%rd19];
	fma.rn.f32 	%f37, %f35, %f36, %f34;
	ld.global.f32 	%f38, [%rd52+12];
	add.s64 	%rd20, %rd19, %rd13;
	ld.global.f32 	%f39, [%rd20];
	fma.rn.f32 	%f67, %f38, %f39, %f37;
	add.s32 	%r37, %r37, 8;
	add.s32 	%r36, %r36, %r7;
	add.s64 	%rd52, %rd52, 32;
	setp.ne.s32 	%p6, %r37, 0;
	@%p6 bra 	$L__BB0_4;
$L__BB0_5:
	setp.eq.s32 	%p7, %r4, 0;
	@%p7 bra 	$L__BB0_13;
	and.b32  	%r13, %r18, 3;
	setp.lt.u32 	%p8, %r4, 4;
	@%p8 bra 	$L__BB0_8;
	add.s32 	%r28, %r39, %r3;
	mul.wide.u32 	%rd21, %r28, 4;
	add.s64 	%rd22, %rd2, %rd21;
	ld.global.f32 	%f41, [%rd22];
	mad.lo.s32 	%r29, %r39, %r19, %r2;
	mul.wide.s32 	%rd23, %r29, 4;
	add.s64 	%rd24, %rd1, %rd23;
	ld.global.f32 	%f42, [%rd24];
	fma.rn.f32 	%f43, %f41, %f42, %f67;
	cvt.u64.u32 	%rd25, %r3;
	cvt.u64.u32 	%rd26, %r39;
	add.s64 	%rd27, %rd26, %rd25;
	shl.b64 	%rd28, %rd27, 2;
	add.s64 	%rd29, %rd2, %rd28;
	ld.global.f32 	%f44, [%rd29+4];
	mul.wide.s32 	%rd30, %r19, 4;
	add.s64 	%rd31, %rd24, %rd30;
	ld.global.f32 	%f45, [%rd31];
	fma.rn.f32 	%f46, %f44, %f45, %f43;
	ld.global.f32 	%f47, [%rd29+8];
	add.s64 	%rd32, %rd31, %rd30;
	ld.global.f32 	%f48, [%rd32];
	fma.rn.f32 	%f49, %f47, %f48, %f46;
	ld.global.f32 	%f50, [%rd29+12];
	add.s64 	%rd33, %rd32, %rd30;
	ld.global.f32 	%f51, [%rd33];
	fma.rn.f32 	%f67, %f50, %f51, %f49;
	add.s32 	%r39, %r39, 4;
$L__BB0_8:
	setp.eq.s32 	%p9, %r13, 0;
	@%p9 bra 	$L__BB0_13;
	setp.eq.s32 	%p10, %r13, 1;
	@%p10 bra 	$L__BB0_11;
	add.s32 	%r30, %r39, %r3;
	mul.wide.u32 	%rd34, %r30, 4;
	add.s64 	%rd35, %rd2, %rd34;
	ld.global.f32 	%f53, [%rd35];
	mad.lo.s32 	%r31, %r39, %r19, %r2;
	mul.wide.s32 	%rd36, %r31, 4;
	add.s64 	%rd37, %rd1, %rd36;
	ld.global.f32 	%f54, [%rd37];
	fma.rn.f32 	%f55, %f53, %f54, %f67;
	cvt.u64.u32 	%rd38, %r3;
	cvt.u64.u32 	%rd39, %r39;
	add.s64 	%rd40, %rd39, %rd38;
	shl.b64 	%rd41, %rd40, 2;
	add.s64 	%rd42, %rd2, %rd41;
	ld.global.f32 	%f56, [%rd42+4];
	mul.wide.s32 	%rd43, %r19, 4;
	add.s64 	%rd44, %rd37, %rd43;
	ld.global.f32 	%f57, [%rd44];
	fma.rn.f32 	%f67, %f56, %f57, %f55;
	add.s32 	%r39, %r39, 2;
$L__BB0_11:
	and.b32  	%r32, %r18, 1;
	setp.eq.b32 	%p11, %r32, 1;
	not.pred 	%p12, %p11;
	@%p12 bra 	$L__BB0_13;
	add.s32 	%r33, %r39, %r3;
	mul.wide.u32 	%rd45, %r33, 4;
	add.s64 	%rd46, %rd2, %rd45;
	ld.global.f32 	%f58, [%rd46];
	mad.lo.s32 	%r34, %r39, %r19, %r2;
	mul.wide.s32 	%rd47, %r34, 4;
	add.s64 	%rd48, %rd1, %rd47;
	ld.global.f32 	%f59, [%rd48];
	fma.rn.f32 	%f67, %f58, %f59, %f67;
$L__BB0_13:
	mad.lo.s32 	%r35, %r19, %r1, %r2;
	cvta.to.global.u64 	%rd49, %rd6;
	mul.wide.s32 	%rd50, %r35, 4;
	add.s64 	%rd51, %rd49, %rd50;
	st.global.f32 	[%rd51], %f67;
$L__BB0_14:
	ret;

}
	// .globl	_Z15matMulGpuSharedPfS_S_iii
.visible .entry _Z15matMulGpuSharedPfS_S_iii(
	.param .u64 .ptr .align 1 _Z15matMulGpuSharedPfS_S_iii_param_0,
	.param .u64 .ptr .align 1 _Z15matMulGpuSharedPfS_S_iii_param_1,
	.param .u64 .ptr .align 1 _Z15matMulGpuSharedPfS_S_iii_param_2,
	.param .u32 _Z15matMulGpuSharedPfS_S_iii_param_3,
	.param .u32 _Z15matMulGpuSharedPfS_S_iii_param_4,
	.param .u32 _Z15matMulGpuSharedPfS_S_iii_param_5
)
{
	.reg .pred 	%p<12>;
	.reg .b32 	%r<44>;
	.reg .b32 	%f<111>;
	.reg .b64 	%rd<13>;
	// demoted variable
	.shared .align 4 .b8 _ZZ15matMulGpuSharedPfS_S_iiiE8a_shared[4096];
	// demoted variable
	.shared .align 4 .b8 _ZZ15matMulGpuSharedPfS_S_iiiE8b_shared[4096];
	ld.param.u64 	%rd3, [_Z15matMulGpuSharedPfS_S_iii_param_0];
	ld.param.u64 	%rd4, [_Z15matMulGpuSharedPfS_S_iii_param_1];
	ld.param.u64 	%rd5, [_Z15matMulGpuSharedPfS_S_iii_param_2];
	ld.param.u32 	%r23, [_Z15matMulGpuSharedPfS_S_iii_param_3];
	ld.param.u32 	%r24, [_Z15matMulGpuSharedPfS_S_iii_param_4];
	ld.param.u32 	%r25, [_Z15matMulGpuSharedPfS_S_iii_param_5];
	mov.u32 	%r26, %ctaid.y;
	mov.u32 	%r27, %ntid.y;
	mov.u32 	%r41, %tid.y;
	mad.lo.s32 	%r2, %r26, %r27, %r41;
	mov.u32 	%r28, %ctaid.x;
	mov.u32 	%r29, %ntid.x;
	mov.u32 	%r39, %tid.x;
	mad.lo.s32 	%r4, %r28, %r29, %r39;
	setp.lt.s32 	%p1, %r23, -31;
	mov.f32 	%f110, 0f00000000;
	@%p1 bra 	$L__BB1_7;
	shr.s32 	%r30, %r23, 31;
	shr.u32 	%r31, %r30, 27;
	add.s32 	%r32, %r23, %r31;
	shr.s32 	%r33, %r32, 5;
	neg.s32 	%r43, %r33;
	shl.b32 	%r34, %r41, 7;
	mov.u32 	%r35, _ZZ15matMulGpuSharedPfS_S_iiiE8a_shared;
	add.s32 	%r5, %r35, %r34;
	shl.b32 	%r36, %r39, 2;
	add.s32 	%r6, %r5, %r36;
	mov.u32 	%r37, _ZZ15matMulGpuSharedPfS_S_iiiE8b_shared;
	add.s32 	%r8, %r37, %r36;
	add.s32 	%r7, %r8, %r34;
	mad.lo.s32 	%r42, %r41, %r25, %r4;
	shl.b32 	%r11, %r25, 5;
	mad.lo.s32 	%r40, %r24, %r2, %r39;
	cvta.to.global.u64 	%rd1, %rd3;
	cvta.to.global.u64 	%rd2, %rd4;
	mov.f32 	%f110, 0f00000000;
$L__BB1_2:
	setp.ge.s32 	%p2, %r2, %r23;
	setp.ge.u32 	%p3, %r39, %r24;
	mov.f32 	%f108, 0f00000000;
	or.pred  	%p4, %p2, %p3;
	@%p4 bra 	$L__BB1_4;
	mul.wide.u32 	%rd6, %r40, 4;
	add.s64 	%rd7, %rd1, %rd6;
	ld.global.f32 	%f108, [%rd7];
$L__BB1_4:
	setp.ge.s32 	%p5, %r4, %r25;
	st.shared.f32 	[%r6], %f108;
	setp.ge.u32 	%p6, %r41, %r24;
	mov.f32 	%f109, 0f00000000;
	or.pred  	%p7, %p5, %p6;
	@%p7 bra 	$L__BB1_6;
	mul.wide.u32 	%rd8, %r42, 4;
	add.s64 	%rd9, %rd2, %rd8;
	ld.global.f32 	%f109, [%rd9];
$L__BB1_6:
	st.shared.f32 	[%r7], %f109;
	bar.sync 	0;
	ld.shared.f32 	%f12, [%r5];
	ld.shared.f32 	%f13, [%r8];
	fma.rn.f32 	%f14, %f12, %f13, %f110;
	ld.shared.f32 	%f15, [%r5+4];
	ld.shared.f32 	%f16, [%r8+128];
	fma.rn.f32 	%f17, %f15, %f16, %f14;
	ld.shared.f32 	%f18, [%r5+8];
	ld.shared.f32 	%f19, [%r8+256];
	fma.rn.f32 	%f20, %f18, %f19, %f17;
	ld.shared.f32 	%f21, [%r5+12];
	ld.shared.f32 	%f22, [%r8+384];
	fma.rn.f32 	%f23, %f21, %f22, %f20;
	ld.shared.f32 	%f24, [%r5+16];
	ld.shared.f32 	%f25, [%r8+512];
	fma.rn.f32 	%f26, %f24, %f25, %f23;
	ld.shared.f32 	%f27, [%r5+20];
	ld.shared.f32 	%f28, [%r8+640];
	fma.rn.f32 	%f29, %f27, %f28, %f26;
	ld.shared.f32 	%f30, [%r5+24];
	ld.shared.f32 	%f31, [%r8+768];
	fma.rn.f32 	%f32, %f30, %f31, %f29;
	ld.shared.f32 	%f33, [%r5+28];
	ld.shared.f32 	%f34, [%r8+896];
	fma.rn.f32 	%f35, %f33, %f34, %f32;
	ld.shared.f32 	%f36, [%r5+32];
	ld.shared.f32 	%f37, [%r8+1024];
	fma.rn.f32 	%f38, %f36, %f37, %f35;
	ld.shared.f32 	%f39, [%r5+36];
	ld.shared.f32 	%f40, [%r8+1152];
	fma.rn.f32 	%f41, %f39, %f40, %f38;
	ld.shared.f32 	%f42, [%r5+40];
	ld.shared.f32 	%f43, [%r8+1280];
	fma.rn.f32 	%f44, %f42, %f43, %f41;
	ld.shared.f32 	%f45, [%r5+44];
	ld.shared.f32 	%f46, [%r8+1408];
	fma.rn.f32 	%f47, %f45, %f46, %f44;
	ld.shared.f32 	%f48, [%r5+48];
	ld.shared.f32 	%f49, [%r8+1536];
	fma.rn.f32 	%f50, %f48, %f49, %f47;
	ld.shared.f32 	%f51, [%r5+52];
	ld.shared.f32 	%f52, [%r8+1664];
	fma.rn.f32 	%f53, %f51, %f52, %f50;
	ld.shared.f32 	%f54, [%r5+56];
	ld.shared.f32 	%f55, [%r8+1792];
	fma.rn.f32 	%f56, %f54, %f55, %f53;
	ld.shared.f32 	%f57, [%r5+60];
	ld.shared.f32 	%f58, [%r8+1920];
	fma.rn.f32 	%f59, %f57, %f58, %f56;
	ld.shared.f32 	%f60, [%r5+64];
	ld.shared.f32 	%f61, [%r8+2048];
	fma.rn.f32 	%f62, %f60, %f61, %f59;
	ld.shared.f32 	%f63, [%r5+68];
	ld.shared.f32 	%f64, [%r8+2176];
	fma.rn.f32 	%f65, %f63, %f64, %f62;
	ld.shared.f32 	%f66, [%r5+72];
	ld.shared.f32 	%f67, [%r8+2304];
	fma.rn.f32 	%f68, %f66, %f67, %f65;
	ld.shared.f32 	%f69, [%r5+76];
	ld.shared.f32 	%f70, [%r8+2432];
	fma.rn.f32 	%f71, %f69, %f70, %f68;
	ld.shared.f32 	%f72, [%r5+80];
	ld.shared.f32 	%f73, [%r8+2560];
	fma.rn.f32 	%f74, %f72, %f73, %f71;
	ld.shared.f32 	%f75, [%r5+84];
	ld.shared.f32 	%f76, [%r8+2688];
	fma.rn.f32 	%f77, %f75, %f76, %f74;
	ld.shared.f32 	%f78, [%r5+88];
	ld.shared.f32 	%f79, [%r8+2816];
	fma.rn.f32 	%f80, %f78, %f79, %f77;
	ld.shared.f32 	%f81, [%r5+92];
	ld.shared.f32 	%f82, [%r8+2944];
	fma.rn.f32 	%f83, %f81, %f82, %f80;
	ld.shared.f32 	%f84, [%r5+96];
	ld.shared.f32 	%f85, [%r8+3072];
	fma.rn.f32 	%f86, %f84, %f85, %f83;
	ld.shared.f32 	%f87, [%r5+100];
	ld.shared.f32 	%f88, [%r8+3200];
	fma.rn.f32 	%f89, %f87, %f88, %f86;
	ld.shared.f32 	%f90, [%r5+104];
	ld.shared.f32 	%f91, [%r8+3328];
	fma.rn.f32 	%f92, %f90, %f91, %f89;
	ld.shared.f32 	%f93, [%r5+108];
	ld.shared.f32 	%f94, [%r8+3456];
	fma.rn.f32 	%f95, %f93, %f94, %f92;
	ld.shared.f32 	%f96, [%r5+112];
	ld.shared.f32 	%f97, [%r8+3584];
	fma.rn.f32 	%f98, %f96, %f97, %f95;
	ld.shared.f32 	%f99, [%r5+116];
	ld.shared.f32 	%f100, [%r8+3712];
	fma.rn.f32 	%f101, %f99, %f100, %f98;
	ld.shared.f32 	%f102, [%r5+120];
	ld.shared.f32 	%f103, [%r8+3840];
	fma.rn.f32 	%f104, %f102, %f103, %f101;
	ld.shared.f32 	%f105, [%r5+124];
	ld.shared.f32 	%f106, [%r8+3968];
	fma.rn.f32 	%f110, %f105, %f106, %f104;
	bar.sync 	0;
	add.s32 	%r43, %r43, 1;
	add.s32 	%r42, %r42, %r11;
	add.s32 	%r41, %r41, 32;
	add.s32 	%r40, %r40, 32;
	add.s32 	%r39, %r39, 32;
	setp.ne.s32 	%p8, %r43, 1;
	@%p8 bra 	$L__BB1_2;
$L__BB1_7:
	setp.ge.s32 	%p9, %r2, %r23;
	setp.ge.s32 	%p10, %r4, %r25;
	or.pred  	%p11, %p9, %p10;
	@%p11 bra 	$L__BB1_9;
	mad.lo.s32 	%r38, %r25, %r2, %r4;
	cvta.to.global.u64 	%rd10, %rd5;
	mul.wide.s32 	%rd11, %r38, 4;
	add.s64 	%rd12, %rd10, %rd11;
	st.global.f32 	[%rd12], %f110;
$L__BB1_9:
	ret;

}


// ===== COMPILED SASS (sm_100) =====

	.target	sm_100

	.elftype	@"ET_EXEC"


//--------------------- .note.nv.tkinfo           --------------------------
	.section	.note.nv.tkinfo,"",@"SHT_NOTE"
	.sectionflags	@"SHF_NOTE_NV_TKINFO"
	.tkinfo
        /*0018*/ 	.word	0x00000002
        /*0030*/ 	.string	""
        /*0030*/ 	.string	"ptxas"
        /*0030*/ 	.string	"Cuda compilation tools, release 13.0, V13.0.88"
        /*0030*/ 	.string	"Build cuda_13.0.r13.0/compiler.36424714_0"
        /*0030*/ 	.string	"-arch sm_100 -m 64 "



//--------------------- .note.nv.cuinfo           --------------------------
	.section	.note.nv.cuinfo,"",@"SHT_NOTE"
	.sectionflags	@"SHF_NOTE_NV_CUINFO"
        /*0018*/ 	.short	0x0002
        /*001a*/ 	.short	0x0064
        /*001c*/ 	.short	0x0082
	.zero		2


//--------------------- .nv.info                  --------------------------
	.section	.nv.info,"",@"SHT_CUDA_INFO"
	.align	4


	//----- nvinfo : EIATTR_REGCOUNT
	.align		4
        /*0000*/ 	.byte	0x04, 0x2f
        /*0002*/ 	.short	(.L_1 - .L_0)
	.align		4
.L_0:
        /*0004*/ 	.word	index@(_Z9matMulGpuPfS_S_iii)
        /*0008*/ 	.word	0x00000020


	//----- nvinfo : EIATTR_FRAME_SIZE
	.align		4
.L_1:
        /*000c*/ 	.byte	0x04, 0x11
        /*000e*/ 	.short	(.L_3 - .L_2)
	.align		4
.L_2:
        /*0010*/ 	.word	index@(_Z9matMulGpuPfS_S_iii)
        /*0014*/ 	.word	0x00000000


	//----- nvinfo : EIATTR_REGCOUNT
	.align		4
.L_3:
        /*0018*/ 	.byte	0x04, 0x2f
        /*001a*/ 	.short	(.L_5 - .L_4)
	.align		4
.L_4:
        /*001c*/ 	.word	index@(_Z15matMulGpuSharedPfS_S_iii)
        /*0020*/ 	.word	0x00000020


	//----- nvinfo : EIATTR_FRAME_SIZE
	.align		4
.L_5:
        /*0024*/ 	.byte	0x04, 0x11
        /*0026*/ 	.short	(.L_7 - .L_6)
	.align		4
.L_6:
        /*0028*/ 	.word	index@(_Z15matMulGpuSharedPfS_S_iii)
        /*002c*/ 	.word	0x00000000


	//----- nvinfo : EIATTR_MIN_STACK_SIZE
	.align		4
.L_7:
        /*0030*/ 	.byte	0x04, 0x12
        /*0032*/ 	.short	(.L_9 - .L_8)
	.align		4
.L_8:
        /*0034*/ 	.word	index@(_Z15matMulGpuSharedPfS_S_iii)
        /*0038*/ 	.word	0x00000000


	//----- nvinfo : EIATTR_MIN_STACK_SIZE
	.align		4
.L_9:
        /*003c*/ 	.byte	0x04, 0x12
        /*003e*/ 	.short	(.L_11 - .L_10)
	.align		4
.L_10:
        /*0040*/ 	.word	index@(_Z9matMulGpuPfS_S_iii)
        /*0044*/ 	.word	0x00000000
.L_11:


//--------------------- .nv.compat                --------------------------
	.section	.nv.compat,"",@"SHT_CUDA_COMPAT_INFO"
	.align	4
        /*0000*/ 	.byte	0x02, 0x09, 0x00, 0x00, 0x02, 0x02, 0x01, 0x00, 0x02, 0x05, 0x05, 0x00, 0x03, 0x07, 0x01, 0x01
        /*0010*/ 	.byte	0x02, 0x03, 0x00, 0x00, 0x02, 0x06, 0x01, 0x00, 0x04, 0x0b, 0x08, 0x00, 0x09, 0x00, 0x00, 0x00
        /*0020*/ 	.byte	0x00, 0x00, 0x00, 0x00


//--------------------- .nv.info._Z15matMulGpuSharedPfS_S_iii --------------------------
	.section	.nv.info._Z15matMulGpuSharedPfS_S_iii,"",@"SHT_CUDA_INFO"
	.sectionflags	@""
	.align	4


	//----- nvinfo : EIATTR_CUDA_API_VERSION
	.align		4
        /*0000*/ 	.byte	0x04, 0x37
        /*0002*/ 	.short	(.L_13 - .L_12)
.L_12:
        /*0004*/ 	.word	0x00000082


	//----- nvinfo : EIATTR_KPARAM_INFO
	.align		4
.L_13:
        /*0008*/ 	.byte	0x04, 0x17
        /*000a*/ 	.short	(.L_15 - .L_14)
.L_14:
        /*000c*/ 	.word	0x00000000
        /*0010*/ 	.short	0x0005
        /*0012*/ 	.short	0x0020
        /*0014*/ 	.byte	0x00, 0xf0, 0x11, 0x00


	//----- nvinfo : EIATTR_KPARAM_INFO
	.align		4
.L_15:
        /*0018*/ 	.byte	0x04, 0x17
        /*001a*/ 	.short	(.L_17 - .L_16)
.L_16:
        /*001c*/ 	.word	0x00000000
        /*0020*/ 	.short	0x0004
        /*0022*/ 	.short	0x001c
        /*0024*/ 	.byte	0x00, 0xf0, 0x11, 0x00


	//----- nvinfo : EIATTR_KPARAM_INFO
	.align		4
.L_17:
        /*0028*/ 	.byte	0x04, 0x17
        /*002a*/ 	.short	(.L_19 - .L_18)
.L_18:
        /*002c*/ 	.word	0x00000000
        /*0030*/ 	.short	0x0003
        /*0032*/ 	.short	0x0018
        /*0034*/ 	.byte	0x00, 0xf0, 0x11, 0x00


	//----- nvinfo : EIATTR_KPARAM_INFO
	.align		4
.L_19:
        /*0038*/ 	.byte	0x04, 0x17
        /*003a*/ 	.short	(.L_21 - .L_20)
.L_20:
        /*003c*/ 	.word	0x00000000
        /*0040*/ 	.short	0x0002
        /*0042*/ 	.short	0x0010
        /*0044*/ 	.byte	0x00, 0xf5, 0x21, 0x00


	//----- nvinfo : EIATTR_KPARAM_INFO
	.align		4
.L_21:
        /*0048*/ 	.byte	0x04, 0x17
        /*004a*/ 	.short	(.L_23 - .L_22)
.L_22:
        /*004c*/ 	.word	0x00000000
        /*0050*/ 	.short	0x0001
        /*0052*/ 	.short	0x0008
        /*0054*/ 	.byte	0x00, 0xf5, 0x21, 0x00


	//----- nvinfo : EIATTR_KPARAM_INFO
	.align		4
.L_23:
        /*0058*/ 	.byte	0x04, 0x17
        /*005a*/ 	.short	(.L_25 - .L_24)
.L_24:
        /*005c*/ 	.word	0x00000000
        /*0060*/ 	.short	0x0000
        /*0062*/ 	.short	0x0000
        /*0064*/ 	.byte	0x00, 0xf5, 0x21, 0x00


	//----- nvinfo : EIATTR_SPARSE_MMA_MASK
	.align		4
.L_25:
        /*0068*/ 	.byte	0x03, 0x50
        /*006a*/ 	.short	0x0000


	//----- nvinfo : EIATTR_MAXREG_COUNT
	.align		4
        /*006c*/ 	.byte	0x03, 0x1b
        /*006e*/ 	.short	0x00ff


	//----- nvinfo : EIATTR_NUM_BARRIERS
	.align		4
        /*0070*/ 	.byte	0x02, 0x4c
        /*0072*/ 	.byte	0x01
	.zero		1


	//----- nvinfo : EIATTR_MERCURY_ISA_VERSION
	.align		4
        /*0074*/ 	.byte	0x03, 0x5f
        /*0076*/ 	.short	0x0101


	//----- nvinfo : EIATTR_VRC_CTA_INIT_COUNT
	.align		4
        /*0078*/ 	.byte	0x02, 0x4a
	.zero		1
	.zero		1


	//----- nvinfo : EIATTR_EXIT_INSTR_OFFSETS
	.align		4
        /*007c*/ 	.byte	0x04, 0x1c
        /*007e*/ 	.short	(.L_27 - .L_26)


	//   ....[0]....
.L_26:
        /*0080*/ 	.word	0x00000850


	//   ....[1]....
        /*0084*/ 	.word	0x000008a0


	//----- nvinfo : EIATTR_CBANK_PARAM_SIZE
	.align		4
.L_27:
        /*0088*/ 	.byte	0x03, 0x19
        /*008a*/ 	.short	0x0024


	//----- nvinfo : EIATTR_PARAM_CBANK
	.align		4
        /*008c*/ 	.byte	0x04, 0x0a
        /*008e*/ 	.short	(.L_29 - .L_28)
	.align		4
.L_28:
        /*0090*/ 	.word	index@(.nv.constant0._Z15matMulGpuSharedPfS_S_iii)
        /*0094*/ 	.short	0x0380
        /*0096*/ 	.short	0x0024


	//----- nvinfo : EIATTR_SW_WAR
	.align		4
.L_29:
        /*0098*/ 	.byte	0x04, 0x36
        /*009a*/ 	.short	(.L_31 - .L_30)
.L_30:
        /*009c*/ 	.word	0x00000008
.L_31:


//--------------------- .nv.info._Z9matMulGpuPfS_S_iii --------------------------
	.section	.nv.info._Z9matMulGpuPfS_S_iii,"",@"SHT_CUDA_INFO"
	.sectionflags	@""
	.align	4


	//----- nvinfo : EIATTR_CUDA_API_VERSION
	.align		4
        /*0000*/ 	.byte	0x04, 0x37
        /*0002*/ 	.short	(.L_33 - .L_32)
.L_32:
        /*0004*/ 	.word	0x00000082


	//----- nvinfo : EIATTR_KPARAM_INFO
	.align		4
.L_33:
        /*0008*/ 	.byte	0x04, 0x17
        /*000a*/ 	.short	(.L_35 - .L_34)
.L_34:
        /*000c*/ 	.word	0x00000000
        /*0010*/ 	.short	0x0005
        /*0012*/ 	.short	0x0020
        /*0014*/ 	.byte	0x00, 0xf0, 0x11, 0x00


	//----- nvinfo : EIATTR_KPARAM_INFO
	.align		4
.L_35:
        /*0018*/ 	.byte	0x04, 0x17
        /*001a*/ 	.short	(.L_37 - .L_36)
.L_36:
        /*001c*/ 	.word	0x00000000
        /*0020*/ 	.short	0x0004
        /*0022*/ 	.short	0x001c
        /*0024*/ 	.byte	0x00, 0xf0, 0x11, 0x00


	//----- nvinfo : EIATTR_KPARAM_INFO
	.align		4
.L_37:
        /*0028*/ 	.byte	0x04, 0x17
        /*002a*/ 	.short	(.L_39 - .L_38)
.L_38:
        /*002c*/ 	.word	0x00000000
        /*0030*/ 	.short	0x0003
        /*0032*/ 	.short	0x0018
        /*0034*/ 	.byte	0x00, 0xf0, 0x11, 0x00


	//----- nvinfo : EIATTR_KPARAM_INFO
	.align		4
.L_39:
        /*0038*/ 	.byte	0x04, 0x17
        /*003a*/ 	.short	(.L_41 - .L_40)
.L_40:
        /*003c*/ 	.word	0x00000000
        /*0040*/ 	.short	0x0002
        /*0042*/ 	.short	0x0010
        /*0044*/ 	.byte	0x00, 0xf5, 0x21, 0x00


	//----- nvinfo : EIATTR_KPARAM_INFO
	.align		4
.L_41:
        /*0048*/ 	.byte	0x04, 0x17
        /*004a*/ 	.short	(.L_43 - .L_42)
.L_42:
        /*004c*/ 	.word	0x00000000
        /*0050*/ 	.short	0x0001
        /*0052*/ 	.short	0x0008
        /*0054*/ 	.byte	0x00, 0xf5, 0x21, 0x00


	//----- nvinfo : EIATTR_KPARAM_INFO
	.align		4
.L_43:
        /*0058*/ 	.byte	0x04, 0x17
        /*005a*/ 	.short	(.L_45 - .L_44)
.L_44:
        /*005c*/ 	.word	0x00000000
        /*0060*/ 	.short	0x0000
        /*0062*/ 	.short	0x0000
        /*0064*/ 	.byte	0x00, 0xf5, 0x21, 0x00


	//----- nvinfo : EIATTR_SPARSE_MMA_MASK
	.align		4
.L_45:
        /*0068*/ 	.byte	0x03, 0x50
        /*006a*/ 	.short	0x0000


	//----- nvinfo : EIATTR_MAXREG_COUNT
	.align		4
        /*006c*/ 	.byte	0x03, 0x1b
        /*006e*/ 	.short	0x00ff


	//----- nvinfo : EIATTR_MERCURY_ISA_VERSION
	.align		4
        /*0070*/ 	.byte	0x03, 0x5f
        /*0072*/ 	.short	0x0101


	//----- nvinfo : EIATTR_VRC_CTA_INIT_COUNT
	.align		4
        /*0074*/ 	.byte	0x02, 0x4a
	.zero		1
	.zero		1


	//----- nvinfo : EIATTR_EXIT_INSTR_OFFSETS
	.align		4
        /*0078*/ 	.byte	0x04, 0x1c
        /*007a*/ 	.short	(.L_47 - .L_46)


	//   ....[0]....
.L_46:
        /*007c*/ 	.word	0x000000d0


	//   ....[1]....
        /*0080*/ 	.word	0x000008f0


	//----- nvinfo : EIATTR_CBANK_PARAM_SIZE
	.align		4
.L_47:
        /*0084*/ 	.byte	0x03, 0x19
        /*0086*/ 	.short	0x0024


	//----- nvinfo : EIATTR_PARAM_CBANK
	.align		4
        /*0088*/ 	.byte	0x04, 0x0a
        /*008a*/ 	.short	(.L_49 - .L_48)
	.align		4
.L_48:
        /*008c*/ 	.word	index@(.nv.constant0._Z9matMulGpuPfS_S_iii)
        /*0090*/ 	.short	0x0380
        /*0092*/ 	.short	0x0024


	//----- nvinfo : EIATTR_SW_WAR
	.align		4
.L_49:
        /*0094*/ 	.byte	0x04, 0x36
        /*0096*/ 	.short	(.L_51 - .L_50)
.L_50:
        /*0098*/ 	.word	0x00000008
.L_51:


//--------------------- .nv.callgraph             --------------------------
	.section	.nv.callgraph,"",@"SHT_CUDA_CALLGRAPH"
	.align	4
	.sectionentsize	8
	.align		4
        /*0000*/ 	.word	0x00000000
	.align		4
        /*0004*/ 	.word	0xffffffff
	.align		4
        /*0008*/ 	.word	0x00000000
	.align		4
        /*000c*/ 	.word	0xfffffffe
	.align		4
        /*0010*/ 	.word	0x00000000
	.align		4
        /*0014*/ 	.word	0xfffffffd
	.align		4
        /*0018*/ 	.word	0x00000000
	.align		4
        /*001c*/ 	.word	0xfffffffc


//--------------------- .text._Z15matMulGpuSharedPfS_S_iii --------------------------
	.section	.text._Z15matMulGpuSharedPfS_S_iii,"ax",@progbits
	.align	128
        .global         _Z15matMulGpuSharedPfS_S_iii
        .type           _Z15matMulGpuSharedPfS_S_iii,@function
        .size           _Z15matMulGpuSharedPfS_S_iii,(.L_x_8 - _Z15matMulGpuSharedPfS_S_iii)
        .other          _Z15matMulGpuSharedPfS_S_iii,@"STO_CUDA_ENTRY STV_DEFAULT"
_Z15matMulGpuSharedPfS_S_iii:
.text._Z15matMulGpuSharedPfS_S_iii:
[----:B------:R-:W-:Y:S01]  /*0000*/  LDC R1, c[0x0][0x37c] ;  /* 0x0000df00ff017b82 */ /* 0x000fe20000000800 */
[----:B------:R-:W0:Y:S07]  /*0010*/  S2R R16, SR_TID.X ;  /* 0x0000000000107919 */ /* 0x000e2e0000002100 */
[----:B------:R-:W1:Y:S01]  /*0020*/  LDC R19, c[0x0][0x364] ;  /* 0x0000d900ff137b82 */ /* 0x000e620000000800 */
[----:B------:R-:W2:Y:S01]  /*0030*/  LDCU UR8, c[0x0][0x398] ;  /* 0x00007300ff0877ac */ /* 0x000ea20008000800 */
[----:B------:R-:W-:Y:S01]  /*0040*/  HFMA2 R21, -RZ, RZ, 0, 0 ;  /* 0x00000000ff157431 */ /* 0x000fe200000001ff */
[----:B------:R-:W1:Y:S01]  /*0050*/  S2R R17, SR_TID.Y ;  /* 0x0000000000117919 */ /* 0x000e620000002200 */
[----:B------:R-:W3:Y:S04]  /*0060*/  LDCU UR15, c[0x0][0x3a0] ;  /* 0x00007400ff0f77ac */ /* 0x000ee80008000800 */
[----:B------:R-:W0:Y:S01]  /*0070*/  S2UR UR5, SR_CTAID.X ;  /* 0x00000000000579c3 */ /* 0x000e220000002500 */
[----:B------:R-:W4:Y:S07]  /*0080*/  LDCU.64 UR12, c[0x0][0x358] ;  /* 0x00006b00ff0c77ac */ /* 0x000f2e0008000a00 */
[----:B------:R-:W0:Y:S01]  /*0090*/  LDC R18, c[0x0][0x360] ;  /* 0x0000d800ff127b82 */ /* 0x000e220000000800 */
[----:B--2---:R-:W-:-:S07]  /*00a0*/  UISETP.GE.AND UP0, UPT, UR8, -0x1f, UPT ;  /* 0xffffffe10800788c */ /* 0x004fce000bf06270 */
[----:B------:R-:W1:Y:S01]  /*00b0*/  S2UR UR4, SR_CTAID.Y ;  /* 0x00000000000479c3 */ /* 0x000e620000002600 */
[----:B0-----:R-:W-:-:S05]  /*00c0*/  IMAD R18, R18, UR5, R16 ;  /* 0x0000000512127c24 */ /* 0x001fca000f8e0210 */
[----:B---3--:R-:W-:Y:S01]  /*00d0*/  ISETP.GE.AND P0, PT, R18, UR15, PT ;  /* 0x0000000f12007c0c */ /* 0x008fe2000bf06270 */
[----:B-1----:R-:W-:Y:S01]  /*00e0*/  IMAD R19, R19, UR4, R17 ;  /* 0x0000000413137c24 */ /* 0x002fe2000f8e0211 */
[----:B----4-:R-:W-:Y:S11]  /*00f0*/  BRA.U !UP0, `(.L_x_0) ;  /* 0x0000000508d07547 */ /* 0x010ff6000b800000 */
[----:B------:R-:W0:Y:S01]  /*0100*/  S2UR UR7, SR_CgaCtaId ;  /* 0x00000000000779c3 */ /* 0x000e220000008800 */
[----:B------:R-:W1:Y:S01]  /*0110*/  LDCU UR9, c[0x0][0x3a0] ;  /* 0x00007400ff0977ac */ /* 0x000e620008000800 */
[----:B------:R-:W-:Y:S01]  /*0120*/  MOV R21, RZ ;  /* 0x000000ff00157202 */ /* 0x000fe20000000f00 */
[----:B------:R-:W2:Y:S05]  /*0130*/  LDCU UR14, c[0x0][0x39c] ;  /* 0x00007380ff0e77ac */ /* 0x000eaa0008000800 */
[----:B------:R-:W3:Y:S01]  /*0140*/  LDC R0, c[0x0][0x3a0] ;  /* 0x0000e800ff007b82 */ /* 0x000ee20000000800 */
[----:B------:R-:W-:Y:S01]  /*0150*/  UMOV UR5, 0x400 ;  /* 0x0000040000057882 */ /* 0x000fe20000000000 */
[----:B------:R-:W-:-:S02]  /*0160*/  USHF.R.S32.HI UR4, URZ, 0x1f, UR8 ;  /* 0x0000001fff047899 */ /* 0x000fc40008011408 */
[----:B------:R-:W-:Y:S02]  /*0170*/  UIADD3 UR6, UPT, UPT, UR5, 0x1000, URZ ;  /* 0x0000100005067890 */ /* 0x000fe4000fffe0ff */
[----:B------:R-:W-:Y:S01]  /*0180*/  ULEA.HI UR4, UR4, UR8, URZ, 0x5 ;  /* 0x0000000804047291 */ /* 0x000fe2000f8f28ff */
[----:B------:R-:W4:Y:S01]  /*0190*/  LDCU.64 UR10, c[0x0][0x398] ;  /* 0x00007300ff0a77ac */ /* 0x000f220008000a00 */
[----:B-1----:R-:W-:Y:S02]  /*01a0*/  IMAD R7, R17, UR9, R18 ;  /* 0x0000000911077c24 */ /* 0x002fe4000f8e0212 */
[----:B------:R-:W-:Y:S01]  /*01b0*/  USHF.R.S32.HI UR4, URZ, 0x5, UR4 ;  /* 0x00000005ff047899 */ /* 0x000fe20008011404 */
[----:B--2---:R-:W-:Y:S01]  /*01c0*/  IMAD R6, R19, UR14, R16 ;  /* 0x0000000e13067c24 */ /* 0x004fe2000f8e0210 */
[----:B0-----:R-:W-:Y:S02]  /*01d0*/  ULEA UR5, UR7, UR5, 0x18 ;  /* 0x0000000507057291 */ /* 0x001fe4000f8ec0ff */
[----:B------:R-:W-:-:S02]  /*01e0*/  ULEA UR6, UR7, UR6, 0x18 ;  /* 0x0000000607067291 */ /* 0x000fc4000f8ec0ff */
[----:B------:R-:W-:Y:S02]  /*01f0*/  UIADD3 UR4, UPT, UPT, -UR4, URZ, URZ ;  /* 0x000000ff04047290 */ /* 0x000fe4000fffe1ff */
[C---:B------:R-:W-:Y:S02]  /*0200*/  LEA R5, R17.reuse, UR5, 0x7 ;  /* 0x0000000511057c11 */ /* 0x040fe4000f8e38ff */
[C---:B------:R-:W-:Y:S02]  /*0210*/  LEA R2, R16.reuse, UR6, 0x2 ;  /* 0x0000000610027c11 */ /* 0x040fe4000f8e10ff */
[----:B------:R-:W-:Y:S02]  /*0220*/  LEA R4, R16, R5, 0x2 ;  /* 0x0000000510047211 */ /* 0x000fe400078e10ff */
[----:B----4-:R-:W-:-:S07]  /*0230*/  LEA R3, R17, R2, 0x7 ;  /* 0x0000000211037211 */ /* 0x010fce00078e38ff */
.L_x_1:
[----:B------:R-:W-:Y:S01]  /*0240*/  ISETP.GE.U32.AND P2, PT, R16, UR11, PT ;  /* 0x0000000b10007c0c */ /* 0x000fe2000bf46070 */
[----:B------:R-:W-:Y:S01]  /*0250*/  UMOV UR8, UR10 ;  /* 0x0000000a00087c82 */ /* 0x000fe20008000000 */
[----:B------:R-:W-:Y:S01]  /*0260*/  ISETP.GE.U32.AND P1, PT, R17, UR11, PT ;  /* 0x0000000b11007c0c */ /* 0x000fe2000bf26070 */
[----:B------:R-:W-:Y:S01]  /*0270*/  HFMA2 R29, -RZ, RZ, 0, 0 ;  /* 0x00000000ff1d7431 */ /* 0x000fe200000001ff */
[----:B------:R-:W-:Y:S02]  /*0280*/  ISETP.GE.OR P2, PT, R19, UR8, P2 ;  /* 0x0000000813007c0c */ /* 0x000fe40009746670 */
[----:B---3--:R-:W-:Y:S02]  /*0290*/  ISETP.GE.OR P1, PT, R18, R0, P1 ;  /* 0x000000001200720c */ /* 0x008fe40000f26670 */
[----:B------:R-:W-:-:S09]  /*02a0*/  MOV R24, RZ ;  /* 0x000000ff00187202 */ /* 0x000fd20000000f00 */
[----:B------:R-:W0:Y:S08]  /*02b0*/  @!P2 LDC.64 R10, c[0x0][0x380] ;  /* 0x0000e000ff0aab82 */ /* 0x000e300000000a00 */
[----:B------:R-:W1:Y:S01]  /*02c0*/  @!P1 LDC.64 R8, c[0x0][0x388] ;  /* 0x0000e200ff089b82 */ /* 0x000e620000000a00 */
[----:B0-----:R-:W-:-:S05]  /*02d0*/  @!P2 IMAD.WIDE.U32 R10, R6, 0x4, R10 ;  /* 0x00000004060aa825 */ /* 0x001fca00078e000a */
[----:B------:R-:W2:Y:S01]  /*02e0*/  @!P2 LDG.E R29, desc[UR12][R10.64] ;  /* 0x0000000c0a1da981 */ /* 0x000ea2000c1e1900 */
[----:B-1----:R-:W-:-:S05]  /*02f0*/  @!P1 IMAD.WIDE.U32 R22, R7, 0x4, R8 ;  /* 0x0000000407169825 */ /* 0x002fca00078e0008 */
[----:B------:R-:W3:Y:S01]  /*0300*/  @!P1 LDG.E R24, desc[UR12][R22.64] ;  /* 0x0000000c16189981 */ /* 0x000ee2000c1e1900 */
[----:B------:R-:W-:-:S04]  /*0310*/  UIADD3 UR4, UPT, UPT, UR4, 0x1, URZ ;  /* 0x0000000104047890 */ /* 0x000fc8000fffe0ff */
[----:B------:R-:W-:Y:S01]  /*0320*/  UISETP.NE.AND UP0, UPT, UR4, 0x1, UPT ;  /* 0x000000010400788c */ /* 0x000fe2000bf05270 */
[----:B------:R-:W-:Y:S01]  /*0330*/  IADD3 R17, PT, PT, R17, 0x20, RZ ;  /* 0x0000002011117810 */ /* 0x000fe20007ffe0ff */
[----:B--2---:R-:W-:Y:S04]  /*0340*/  STS [R4], R29 ;  /* 0x0000001d04007388 */ /* 0x004fe80000000800 */
[----:B---3--:R-:W-:Y:S01]  /*0350*/  STS [R3], R24 ;  /* 0x0000001803007388 */ /* 0x008fe20000000800 */
[----:B------:R-:W-:Y:S06]  /*0360*/  BAR.SYNC.DEFER_BLOCKING 0x0 ;  /* 0x0000000000007b1d */ /* 0x000fec0000010000 */
[----:B------:R-:W-:Y:S04]  /*0370*/  LDS R28, [R2] ;  /* 0x00000000021c7984 */ /* 0x000fe80000000800 */
[----:B------:R-:W0:Y:S04]  /*0380*/  LDS.128 R12, [R5] ;  /* 0x00000000050c7984 */ /* 0x000e280000000c00 */
[----:B------:R-:W1:Y:S04]  /*0390*/  LDS R23, [R2+0x80] ;  /* 0x0000800002177984 */ /* 0x000e680000000800 */
[----:B------:R-:W2:Y:S04]  /*03a0*/  LDS R27, [R2+0x100] ;  /* 0x00010000021b7984 */ /* 0x000ea80000000800 */
[----:B------:R-:W3:Y:S04]  /*03b0*/  LDS R26, [R2+0x180] ;  /* 0x00018000021a7984 */ /* 0x000ee80000000800 */
[----:B------:R-:W-:Y:S04]  /*03c0*/  LDS R25, [R2+0x200] ;  /* 0x0002000002197984 */ /* 0x000fe80000000800 */
[----:B------:R-:W4:Y:S04]  /*03d0*/  LDS.128 R8, [R5+0x10] ;  /* 0x0000100005087984 */ /* 0x000f280000000c00 */
[----:B------:R-:W5:Y:S04]  /*03e0*/  LDS R20, [R2+0x280] ;  /* 0x0002800002147984 */ /* 0x000f680000000800 */
[----:B------:R-:W-:Y:S04]  /*03f0*/  LDS R24, [R2+0x380] ;  /* 0x0003800002187984 */ /* 0x000fe80000000800 */
[----:B------:R-:W-:Y:S01]  /*0400*/  LDS R22, [R2+0x480] ;  /* 0x0004800002167984 */ /* 0x000fe20000000800 */
[----:B0-----:R-:W-:-:S03]  /*0410*/  FFMA R12, R12, R28, R21 ;  /* 0x0000001c0c0c7223 */ /* 0x001fc60000000015 */
[----:B------:R-:W0:Y:S01]  /*0420*/  LDS R21, [R2+0x300] ;  /* 0x0003000002157984 */ /* 0x000e220000000800 */
[----:B-1----:R-:W-:-:S03]  /*0430*/  FFMA R12, R23, R13, R12 ;  /* 0x0000000d170c7223 */ /* 0x002fc6000000000c */
[----:B------:R-:W-:Y:S01]  /*0440*/  LDS R23, [R2+0x400] ;  /* 0x0004000002177984 */ /* 0x000fe20000000800 */
[----:B--2---:R-:W-:-:S04]  /*0450*/  FFMA R27, R27, R14, R12 ;  /* 0x0000000e1b1b7223 */ /* 0x004fc8000000000c */
[----:B---3--:R-:W-:Y:S02]  /*0460*/  FFMA R27, R26, R15, R27 ;  /* 0x0000000f1a1b7223 */ /* 0x008fe4000000001b */
[----:B------:R-:W1:Y:S04]  /*0470*/  LDS.128 R12, [R5+0x20] ;  /* 0x00002000050c7984 */ /* 0x000e680000000c00 */
[----:B------:R-:W-:Y:S01]  /*0480*/  LDS R26, [R2+0x580] ;  /* 0x00058000021a7984 */ /* 0x000fe20000000800 */
[----:B----4-:R-:W-:-:S03]  /*0490*/  FFMA R27, R8, R25, R27 ;  /* 0x00000019081b7223 */ /* 0x010fc6000000001b */
[----:B------:R-:W2:Y:S01]  /*04a0*/  LDS R25, [R2+0x500] ;  /* 0x0005000002197984 */ /* 0x000ea20000000800 */
[----:B-----5:R-:W-:-:S04]  /*04b0*/  FFMA R20, R20, R9, R27 ;  /* 0x0000000914147223 */ /* 0x020fc8000000001b */
[----:B0-----:R-:W-:Y:S02]  /*04c0*/  FFMA R21, R21, R10, R20 ;  /* 0x0000000a15157223 */ /* 0x001fe40000000014 */
[----:B------:R-:W-:Y:S02]  /*04d0*/  LDS R20, [R2+0x680] ;  /* 0x0006800002147984 */ /* 0x000fe40000000800 */
[----:B------:R-:W-:Y:S02]  /*04e0*/  FFMA R27, R24, R11, R21 ;  /* 0x0000000b181b7223 */ /* 0x000fe40000000015 */
[----:B------:R-:W-:Y:S04]  /*04f0*/  LDS R21, [R2+0x600] ;  /* 0x0006000002157984 */ /* 0x000fe80000000800 */
[----:B------:R-:W0:Y:S01]  /*0500*/  LDS.128 R8, [R5+0x30] ;  /* 0x0000300005087984 */ /* 0x000e220000000c00 */
[----:B-1----:R-:W-:-:S03]  /*0510*/  FFMA R27, R12, R23, R27 ;  /* 0x000000170c1b7223 */ /* 0x002fc6000000001b */
[----:B------:R-:W1:Y:S01]  /*0520*/  LDS R23, [R2+0x700] ;  /* 0x0007000002177984 */ /* 0x000e620000000800 */
[----:B------:R-:W-:-:S03]  /*0530*/  FFMA R22, R22, R13, R27 ;  /* 0x0000000d16167223 */ /* 0x000fc6000000001b */
[----:B------:R-:W3:Y:S01]  /*0540*/  LDS R24, [R2+0x780] ;  /* 0x0007800002187984 */ /* 0x000ee20000000800 */
[----:B--2---:R-:W-:-:S03]  /*0550*/  FFMA R25, R25, R14, R22 ;  /* 0x0000000e19197223 */ /* 0x004fc60000000016 */
[----:B------:R-:W-:Y:S01]  /*0560*/  LDS R22, [R2+0x880] ;  /* 0x0008800002167984 */ /* 0x000fe20000000800 */
[----:B------:R-:W-:-:S03]  /*0570*/  FFMA R27, R26, R15, R25 ;  /* 0x0000000f1a1b7223 */ /* 0x000fc60000000019 */
[----:B------:R-:W-:Y:S04]  /*0580*/  LDS R25, [R2+0x800] ;  /* 0x0008000002197984 */ /* 0x000fe80000000800 */
[----:B------:R-:W2:Y:S04]  /*0590*/  LDS.128 R12, [R5+0x40] ;  /* 0x00004000050c7984 */ /* 0x000ea80000000c00 */
[----:B------:R-:W-:Y:S01]  /*05a0*/  LDS R26, [R2+0x980] ;  /* 0x00098000021a7984 */ /* 0x000fe20000000800 */
[----:B0-----:R-:W-:-:S03]  /*05b0*/  FFMA R27, R8, R21, R27 ;  /* 0x00000015081b7223 */ /* 0x001fc6000000001b */
[----:B------:R-:W0:Y:S01]  /*05c0*/  LDS R21, [R2+0x900] ;  /* 0x0009000002157984 */ /* 0x000e220000000800 */
[----:B------:R-:W-:-:S04]  /*05d0*/  FFMA R20, R20, R9, R27 ;  /* 0x0000000914147223 */ /* 0x000fc8000000001b */
[----:B-1----:R-:W-:Y:S02]  /*05e0*/  FFMA R23, R23, R10, R20 ;  /* 0x0000000a17177223 */ /* 0x002fe40000000014 */
[----:B------:R-:W-:Y:S02]  /*05f0*/  LDS R20, [R2+0xa80] ;  /* 0x000a800002147984 */ /* 0x000fe40000000800 */
[----:B---3--:R-:W-:Y:S02]  /*0600*/  FFMA R27, R24, R11, R23 ;  /* 0x0000000b181b7223 */ /* 0x008fe40000000017 */
[----:B------:R-:W-:Y:S04]  /*0610*/  LDS R23, [R2+0xa00] ;  /* 0x000a000002177984 */ /* 0x000fe80000000800 */
[----:B------:R-:W1:Y:S01]  /*0620*/  LDS.128 R8, [R5+0x50] ;  /* 0x0000500005087984 */ /* 0x000e620000000c00 */
[----:B--2---:R-:W-:-:S03]  /*0630*/  FFMA R27, R12, R25, R27 ;  /* 0x000000190c1b7223 */ /* 0x004fc6000000001b */
[----:B------:R-:W2:Y:S01]  /*0640*/  LDS R25, [R2+0xb00] ;  /* 0x000b000002197984 */ /* 0x000ea20000000800 */
[----:B------:R-:W-:-:S03]  /*0650*/  FFMA R12, R22, R13, R27 ;  /* 0x0000000d160c7223 */ /* 0x000fc6000000001b */
[----:B------:R-:W3:Y:S04]  /*0660*/  LDS R22, [R2+0xb80] ;  /* 0x000b800002167984 */ /* 0x000ee80000000800 */
[----:B------:R-:W-:Y:S01]  /*0670*/  LDS R24, [R2+0xc80] ;  /* 0x000c800002187984 */ /* 0x000fe20000000800 */
[----:B0-----:R-:W-:-:S04]  /*0680*/  FFMA R21, R21, R14, R12 ;  /* 0x0000000e15157223 */ /* 0x001fc8000000000c */
[----:B------:R-:W-:Y:S02]  /*0690*/  FFMA R27, R26, R15, R21 ;  /* 0x0000000f1a1b7223 */ /* 0x000fe40000000015 */
[----:B------:R-:W-:Y:S04]  /*06a0*/  LDS R21, [R2+0xc00] ;  /* 0x000c000002157984 */ /* 0x000fe80000000800 */
[----:B------:R-:W0:Y:S01]  /*06b0*/  LDS.128 R12, [R5+0x60] ;  /* 0x00006000050c7984 */ /* 0x000e220000000c00 */
[----:B-1----:R-:W-:-:S04]  /*06c0*/  FFMA R23, R8, R23, R27 ;  /* 0x0000001708177223 */ /* 0x002fc8000000001b */
[----:B------:R-:W-:Y:S02]  /*06d0*/  FFMA R20, R20, R9, R23 ;  /* 0x0000000914147223 */ /* 0x000fe40000000017 */
[----:B------:R-:W1:Y:S02]  /*06e0*/  LDS R23, [R2+0xd00] ;  /* 0x000d000002177984 */ /* 0x000e640000000800 */
[----:B--2---:R-:W-:Y:S02]  /*06f0*/  FFMA R25, R25, R10, R20 ;  /* 0x0000000a19197223 */ /* 0x004fe40000000014 */
[----:B------:R-:W2:Y:S02]  /*0700*/  LDS R20, [R2+0xd80] ;  /* 0x000d800002147984 */ /* 0x000ea40000000800 */
[----:B---3--:R-:W-:Y:S02]  /*0710*/  FFMA R27, R22, R11, R25 ;  /* 0x0000000b161b7223 */ /* 0x008fe40000000019 */
[----:B------:R-:W-:Y:S04]  /*0720*/  LDS R25, [R2+0xe00] ;  /* 0x000e000002197984 */ /* 0x000fe80000000800 */
[----:B------:R-:W3:Y:S04]  /*0730*/  LDS.128 R8, [R5+0x70] ;  /* 0x0000700005087984 */ /* 0x000ee80000000c00 */
[----:B------:R-:W4:Y:S01]  /*0740*/  LDS R22, [R2+0xe80] ;  /* 0x000e800002167984 */ /* 0x000f220000000800 */
[----:B0-----:R-:W-:-:S03]  /*0750*/  FFMA R27, R12, R21, R27 ;  /* 0x000000150c1b7223 */ /* 0x001fc6000000001b */
[----:B------:R-:W0:Y:S04]  /*0760*/  LDS R21, [R2+0xf00] ;  /* 0x000f000002157984 */ /* 0x000e280000000800 */
[----:B------:R-:W5:Y:S01]  /*0770*/  LDS R12, [R2+0xf80] ;  /* 0x000f8000020c7984 */ /* 0x000f620000000800 */
[----:B------:R-:W-:-:S04]  /*0780*/  FFMA R24, R24, R13, R27 ;  /* 0x0000000d18187223 */ /* 0x000fc8000000001b */
[----:B-1----:R-:W-:-:S04]  /*0790*/  FFMA R23, R23, R14, R24 ;  /* 0x0000000e17177223 */ /* 0x002fc80000000018 */
[----:B--2---:R-:W-:-:S04]  /*07a0*/  FFMA R15, R20, R15, R23 ;  /* 0x0000000f140f7223 */ /* 0x004fc80000000017 */
[----:B---3--:R-:W-:-:S04]  /*07b0*/  FFMA R15, R8, R25, R15 ;  /* 0x00000019080f7223 */ /* 0x008fc8000000000f */
[----:B----4-:R-:W-:Y:S01]  /*07c0*/  FFMA R22, R22, R9, R15 ;  /* 0x0000000916167223 */ /* 0x010fe2000000000f */
[----:B------:R-:W-:Y:S02]  /*07d0*/  IADD3 R16, PT, PT, R16, 0x20, RZ ;  /* 0x0000002010107810 */ /* 0x000fe40007ffe0ff */
[----:B------:R-:W-:Y:S02]  /*07e0*/  IADD3 R6, PT, PT, R6, 0x20, RZ ;  /* 0x0000002006067810 */ /* 0x000fe40007ffe0ff */
[----:B------:R-:W-:Y:S01]  /*07f0*/  LEA R7, R0, R7, 0x5 ;  /* 0x0000000700077211 */ /* 0x000fe200078e28ff */
[----:B0-----:R-:W-:-:S04]  /*0800*/  FFMA R21, R21, R10, R22 ;  /* 0x0000000a15157223 */ /* 0x001fc80000000016 */
[----:B-----5:R-:W-:Y:S01]  /*0810*/  FFMA R21, R12, R11, R21 ;  /* 0x0000000b0c157223 */ /* 0x020fe20000000015 */
[----:B------:R-:W-:Y:S06]  /*0820*/  BAR.SYNC.DEFER_BLOCKING 0x0 ;  /* 0x0000000000007b1d */ /* 0x000fec0000010000 */
[----:B------:R-:W-:Y:S05]  /*0830*/  BRA.U UP0, `(.L_x_1) ;  /* 0xfffffff900807547 */ /* 0x000fea000b83ffff */
.L_x_0:
[----:B------:R-:W-:-:S13]  /*0840*/  ISETP.GE.OR P0, PT, R19, UR8, P0 ;  /* 0x0000000813007c0c */ /* 0x000fda0008706670 */
[----:B------:R-:W-:Y:S05]  /*0850*/  @P0 EXIT ;  /* 0x000000000000094d */ /* 0x000fea0003800000 */
[----:B------:R-:W0:Y:S01]  /*0860*/  LDC.64 R2, c[0x0][0x390] ;  /* 0x0000e400ff027b82 */ /* 0x000e220000000a00 */
[----:B------:R-:W-:-:S04]  /*0870*/  IMAD R19, R19, UR15, R18 ;  /* 0x0000000f13137c24 */ /* 0x000fc8000f8e0212 */
[----:B0-----:R-:W-:-:S05]  /*0880*/  IMAD.WIDE R2, R19, 0x4, R2 ;  /* 0x0000000413027825 */ /* 0x001fca00078e0202 */
[----:B------:R-:W-:Y:S01]  /*0890*/  STG.E desc[UR12][R2.64], R21 ;  /* 0x0000001502007986 */ /* 0x000fe2000c10190c */
[----:B------:R-:W-:Y:S05]  /*08a0*/  EXIT ;  /* 0x000000000000794d */ /* 0x000fea0003800000 */
.L_x_2:
[----:B------:R-:W-:-:S00]  /*08b0*/  BRA `(.L_x_2) ;  /* 0xfffffffc00fc7947 */ /* 0x000fc0000383ffff */
[----:B------:R-:W-:-:S00]  /*08c0*/  NOP ;  /* 0x0000000000007918 */ /* 0x000fc00000000000 */
        /* <DEDUP_REMOVED lines=11> */
.L_x_8:


//--------------------- .text._Z9matMulGpuPfS_S_iii --------------------------
	.section	.text._Z9matMulGpuPfS_S_iii,"ax",@progbits
	.align	128
        .global         _Z9matMulGpuPfS_S_iii
        .type           _Z9matMulGpuPfS_S_iii,@function
        .size           _Z9matMulGpuPfS_S_iii,(.L_x_9 - _Z9matMulGpuPfS_S_iii)
        .other          _Z9matMulGpuPfS_S_iii,@"STO_CUDA_ENTRY STV_DEFAULT"
_Z9matMulGpuPfS_S_iii:
.text._Z9matMulGpuPfS_S_iii:
[----:B------:R-:W-:Y:S01]  /*0000*/  LDC R1, c[0x0][0x37c] ;  /* 0x0000df00ff017b82 */ /* 0x000fe20000000800 */
[----:B------:R-:W0:Y:S07]  /*0010*/  S2R R5, SR_TID.X ;  /* 0x0000000000057919 */ /* 0x000e2e0000002100 */
[----:B------:R-:W1:Y:S01]  /*0020*/  LDC R16, c[0x0][0x364] ;  /* 0x0000d900ff107b82 */ /* 0x000e620000000800 */
[----:B------:R-:W2:Y:S01]  /*0030*/  LDCU UR6, c[0x0][0x398] ;  /* 0x00007300ff0677ac */ /* 0x000ea20008000800 */
[----:B------:R-:W1:Y:S06]  /*0040*/  S2R R3, SR_TID.Y ;  /* 0x0000000000037919 */ /* 0x000e6c0000002200 */
[----:B------:R-:W0:Y:S08]  /*0050*/  S2UR UR5, SR_CTAID.X ;  /* 0x00000000000579c3 */ /* 0x000e300000002500 */
[----:B------:R-:W0:Y:S08]  /*0060*/  LDC R0, c[0x0][0x360] ;  /* 0x0000d800ff007b82 */ /* 0x000e300000000800 */
[----:B------:R-:W1:Y:S08]  /*0070*/  S2UR UR4, SR_CTAID.Y ;  /* 0x00000000000479c3 */ /* 0x000e700000002600 */
[----:B------:R-:W3:Y:S01]  /*0080*/  LDC R17, c[0x0][0x3a0] ;  /* 0x0000e800ff117b82 */ /* 0x000ee20000000800 */
[----:B0-----:R-:W-:-:S02]  /*0090*/  IMAD R0, R0, UR5, R5 ;  /* 0x0000000500007c24 */ /* 0x001fc4000f8e0205 */
[----:B-1----:R-:W-:-:S03]  /*00a0*/  IMAD R16, R16, UR4, R3 ;  /* 0x0000000410107c24 */ /* 0x002fc6000f8e0203 */
[----:B---3--:R-:W-:-:S04]  /*00b0*/  ISETP.GE.AND P0, PT, R0, R17, PT ;  /* 0x000000110000720c */ /* 0x008fc80003f06270 */
[----:B--2---:R-:W-:-:S13]  /*00c0*/  ISETP.GE.OR P0, PT, R16, UR6, P0 ;  /* 0x0000000610007c0c */ /* 0x004fda0008706670 */
[----:B------:R-:W-:Y:S05]  /*00d0*/  @P0 EXIT ;  /* 0x000000000000094d */ /* 0x000fea0003800000 */
[----:B------:R-:W0:Y:S01]  /*00e0*/  LDC R19, c[0x0][0x39c] ;  /* 0x0000e700ff137b82 */ /* 0x000e220000000800 */
[----:B------:R-:W1:Y:S01]  /*00f0*/  LDCU.64 UR4, c[0x0][0x358] ;  /* 0x00006b00ff0477ac */ /* 0x000e620008000a00 */
[----:B------:R-:W-:Y:S01]  /*0100*/  HFMA2 R24, -RZ, RZ, 0, 0 ;  /* 0x00000000ff187431 */ /* 0x000fe200000001ff */
[----:B0-----:R-:W-:-:S13]  /*0110*/  ISETP.GE.AND P0, PT, R19, 0x1, PT ;  /* 0x000000011300780c */ /* 0x001fda0003f06270 */
[----:B-1----:R-:W-:Y:S05]  /*0120*/  @!P0 BRA `(.L_x_3) ;  /* 0x0000000400e08947 */ /* 0x002fea0003800000 */
[C---:B------:R-:W-:Y:S01]  /*0130*/  ISETP.GE.U32.AND P1, PT, R19.reuse, 0x8, PT ;  /* 0x000000081300780c */ /* 0x040fe20003f26070 */
[----:B------:R-:W-:Y:S01]  /*0140*/  IMAD R20, R16, R19, RZ ;  /* 0x0000001310147224 */ /* 0x000fe200078e02ff */
[----:B------:R-:W-:Y:S02]  /*0150*/  LOP3.LUT R27, R19, 0x7, RZ, 0xc0, !PT ;  /* 0x00000007131b7812 */ /* 0x000fe400078ec0ff */
[----:B------:R-:W-:Y:S02]  /*0160*/  MOV R24, RZ ;  /* 0x000000ff00187202 */ /* 0x000fe40000000f00 */
[----:B------:R-:W-:Y:S02]  /*0170*/  ISETP.NE.AND P0, PT, R27, RZ, PT ;  /* 0x000000ff1b00720c */ /* 0x000fe40003f05270 */
[----:B------:R-:W-:-:S05]  /*0180*/  MOV R21, RZ ;  /* 0x000000ff00157202 */ /* 0x000fca0000000f00 */
[----:B------:R-:W-:Y:S06]  /*0190*/  @!P1 BRA `(.L_x_4) ;  /* 0x0000000000c49947 */ /* 0x000fec0003800000 */
[----:B------:R-:W0:Y:S01]  /*01a0*/  LDC.64 R2, c[0x0][0x380] ;  /* 0x0000e000ff027b82 */ /* 0x000e220000000a00 */
[----:B------:R-:W-:Y:S02]  /*01b0*/  LOP3.LUT R21, R19, 0x7ffffff8, RZ, 0xc0, !PT ;  /* 0x7ffffff813157812 */ /* 0x000fe400078ec0ff */
[----:B------:R-:W-:Y:S02]  /*01c0*/  MOV R24, RZ ;  /* 0x000000ff00187202 */ /* 0x000fe40000000f00 */
[----:B------:R-:W-:Y:S02]  /*01d0*/  MOV R18, R0 ;  /* 0x0000000000127202 */ /* 0x000fe40000000f00 */
[----:B------:R-:W-:Y:S01]  /*01e0*/  IADD3 R22, PT, PT, -R21, RZ, RZ ;  /* 0x000000ff15167210 */ /* 0x000fe20007ffe1ff */
[----:B0-----:R-:W-:-:S03]  /*01f0*/  IMAD.WIDE.U32 R2, R20, 0x4, R2 ;  /* 0x0000000414027825 */ /* 0x001fc600078e0002 */
[----:B------:R-:W-:-:S04]  /*0200*/  IADD3 R4, P1, PT, R2, 0x10, RZ ;  /* 0x0000001002047810 */ /* 0x000fc80007f3e0ff */
[----:B------:R-:W-:-:S09]  /*0210*/  IADD3.X R5, PT, PT, RZ, R3, RZ, P1, !PT ;  /* 0x00000003ff057210 */ /* 0x000fd20000ffe4ff */
.L_x_5:
[----:B------:R-:W0:Y:S01]  /*0220*/  LDC.64 R14, c[0x0][0x388] ;  /* 0x0000e200ff0e7b82 */ /* 0x000e220000000a00 */
[----:B------:R-:W-:Y:S02]  /*0230*/  MOV R2, R4 ;  /* 0x0000000400027202 */ /* 0x000fe40000000f00 */
[----:B------:R-:W-:-:S05]  /*0240*/  MOV R3, R5 ;  /* 0x0000000500037202 */ /* 0x000fca0000000f00 */
[----:B------:R-:W2:Y:S04]  /*0250*/  LDG.E R25, desc[UR4][R2.64+-0x10] ;  /* 0xfffff00402197981 */ /* 0x000ea8000c1e1900 */
[----:B------:R-:W3:Y:S04]  /*0260*/  LDG.E R23, desc[UR4][R2.64+-0xc] ;  /* 0xfffff40402177981 */ /* 0x000ee8000c1e1900 */
[----:B------:R-:W4:Y:S04]  /*0270*/  LDG.E R29, desc[UR4][R2.64+-0x8] ;  /* 0xfffff804021d7981 */ /* 0x000f28000c1e1900 */
[----:B------:R-:W5:Y:S01]  /*0280*/  LDG.E R28, desc[UR4][R2.64+-0x4] ;  /* 0xfffffc04021c7981 */ /* 0x000f62000c1e1900 */
[----:B0-----:R-:W-:-:S05]  /*0290*/  IMAD.WIDE R14, R18, 0x4, R14 ;  /* 0x00000004120e7825 */ /* 0x001fca00078e020e */
[----:B------:R0:W2:Y:S01]  /*02a0*/  LDG.E R26, desc[UR4][R14.64] ;  /* 0x000000040e1a7981 */ /* 0x0000a2000c1e1900 */
[----:B------:R-:W-:-:S04]  /*02b0*/  IMAD.WIDE R12, R17, 0x4, R14 ;  /* 0x00000004110c7825 */ /* 0x000fc800078e020e */
[C---:B------:R-:W-:Y:S02]  /*02c0*/  IMAD.WIDE R4, R17.reuse, 0x4, R12 ;  /* 0x0000000411047825 */ /* 0x040fe400078e020c */
[----:B------:R-:W3:Y:S02]  /*02d0*/  LDG.E R12, desc[UR4][R12.64] ;  /* 0x000000040c0c7981 */ /* 0x000ee4000c1e1900 */
[C---:B------:R-:W-:Y:S02]  /*02e0*/  IMAD.WIDE R8, R17.reuse, 0x4, R4 ;  /* 0x0000000411087825 */ /* 0x040fe400078e0204 */
[----:B------:R-:W4:Y:S02]  /*02f0*/  LDG.E R4, desc[UR4][R4.64] ;  /* 0x0000000404047981 */ /* 0x000f24000c1e1900 */
[C---:B------:R-:W-:Y:S02]  /*0300*/  IMAD.WIDE R6, R17.reuse, 0x4, R8 ;  /* 0x0000000411067825 */ /* 0x040fe400078e0208 */
[----:B------:R-:W5:Y:S02]  /*0310*/  LDG.E R8, desc[UR4][R8.64] ;  /* 0x0000000408087981 */ /* 0x000f64000c1e1900 */
[----:B------:R-:W-:-:S02]  /*0320*/  IMAD.WIDE R10, R17, 0x4, R6 ;  /* 0x00000004110a7825 */ /* 0x000fc400078e0206 */
[----:B------:R-:W5:Y:S04]  /*0330*/  LDG.E R5, desc[UR4][R2.64] ;  /* 0x0000000402057981 */ /* 0x000f68000c1e1900 */
[----:B------:R-:W5:Y:S01]  /*0340*/  LDG.E R6, desc[UR4][R6.64] ;  /* 0x0000000406067981 */ /* 0x000f62000c1e1900 */
[----:B0-----:R-:W-:-:S03]  /*0350*/  IMAD.WIDE R14, R17, 0x4, R10 ;  /* 0x00000004110e7825 */ /* 0x001fc600078e020a */
[----:B------:R-:W5:Y:S04]  /*0360*/  LDG.E R10, desc[UR4][R10.64] ;  /* 0x000000040a0a7981 */ /* 0x000f68000c1e1900 */
[----:B------:R-:W5:Y:S04]  /*0370*/  LDG.E R13, desc[UR4][R14.64] ;  /* 0x000000040e0d7981 */ /* 0x000f68000c1e1900 */
[----:B------:R-:W5:Y:S04]  /*0380*/  LDG.E R7, desc[UR4][R2.64+0x4] ;  /* 0x0000040402077981 */ /* 0x000f68000c1e1900 */
[----:B------:R-:W5:Y:S01]  /*0390*/  LDG.E R9, desc[UR4][R2.64+0xc] ;  /* 0x00000c0402097981 */ /* 0x000f62000c1e1900 */
[----:B--2---:R-:W-:Y:S01]  /*03a0*/  FFMA R26, R25, R26, R24 ;  /* 0x0000001a191a7223 */ /* 0x004fe20000000018 */
[----:B------:R-:W-:-:S02]  /*03b0*/  IMAD.WIDE R24, R17, 0x4, R14 ;  /* 0x0000000411187825 */ /* 0x000fc400078e020e */
[----:B------:R-:W2:Y:S04]  /*03c0*/  LDG.E R14, desc[UR4][R2.64+0x8] ;  /* 0x00000804020e7981 */ /* 0x000ea8000c1e1900 */
[----:B------:R-:W2:Y:S01]  /*03d0*/  LDG.E R24, desc[UR4][R24.64] ;  /* 0x0000000418187981 */ /* 0x000ea2000c1e1900 */
[----:B---3--:R-:W-:Y:S01]  /*03e0*/  FFMA R12, R23, R12, R26 ;  /* 0x0000000c170c7223 */ /* 0x008fe2000000001a */
[----:B------:R-:W-:-:S03]  /*03f0*/  IADD3 R22, PT, PT, R22, 0x8, RZ ;  /* 0x0000000816167810 */ /* 0x000fc60007ffe0ff */
[----:B----4-:R-:W-:Y:S01]  /*0400*/  FFMA R29, R29, R4, R12 ;  /* 0x000000041d1d7223 */ /* 0x010fe2000000000c */
[----:B------:R-:W-:-:S03]  /*0410*/  ISETP.NE.AND P1, PT, R22, RZ, PT ;  /* 0x000000ff1600720c */ /* 0x000fc60003f25270 */
[----:B-----5:R-:W-:Y:S01]  /*0420*/  FFMA R8, R28, R8, R29 ;  /* 0x000000081c087223 */ /* 0x020fe2000000001d */
[----:B------:R-:W-:-:S03]  /*0430*/  IADD3 R4, P2, PT, R2, 0x20, RZ ;  /* 0x0000002002047810 */ /* 0x000fc60007f5e0ff */
[----:B------:R-:W-:Y:S01]  /*0440*/  FFMA R6, R5, R6, R8 ;  /* 0x0000000605067223 */ /* 0x000fe20000000008 */
[----:B------:R-:W-:Y:S02]  /*0450*/  IADD3.X R5, PT, PT, RZ, R3, RZ, P2, !PT ;  /* 0x00000003ff057210 */ /* 0x000fe400017fe4ff */
[----:B------:R-:W-:Y:S01]  /*0460*/  LEA R18, R17, R18, 0x3 ;  /* 0x0000001211127211 */ /* 0x000fe200078e18ff */
[----:B------:R-:W-:-:S04]  /*0470*/  FFMA R7, R7, R10, R6 ;  /* 0x0000000a07077223 */ /* 0x000fc80000000006 */
[----:B--2---:R-:W-:-:S04]  /*0480*/  FFMA R14, R14, R13, R7 ;  /* 0x0000000d0e0e7223 */ /* 0x004fc80000000007 */
[----:B------:R-:W-:Y:S01]  /*0490*/  FFMA R24, R9, R24, R14 ;  /* 0x0000001809187223 */ /* 0x000fe2000000000e */
[----:B------:R-:W-:Y:S06]  /*04a0*/  @P1 BRA `(.L_x_5) ;  /* 0xfffffffc005c1947 */ /* 0x000fec000383ffff */
.L_x_4:
[----:B------:R-:W-:Y:S05]  /*04b0*/  @!P0 BRA `(.L_x_3) ;  /* 0x0000000000fc8947 */ /* 0x000fea0003800000 */
[----:B------:R-:W-:Y:S02]  /*04c0*/  ISETP.GE.U32.AND P1, PT, R27, 0x4, PT ;  /* 0x000000041b00780c */ /* 0x000fe40003f26070 */
[----:B------:R-:W-:-:S04]  /*04d0*/  LOP3.LUT R14, R19, 0x3, RZ, 0xc0, !PT ;  /* 0x00000003130e7812 */ /* 0x000fc800078ec0ff */
[----:B------:R-:W-:-:S07]  /*04e0*/  ISETP.NE.AND P0, PT, R14, RZ, PT ;  /* 0x000000ff0e00720c */ /* 0x000fce0003f05270 */
[----:B------:R-:W-:Y:S06]  /*04f0*/  @!P1 BRA `(.L_x_6) ;  /* 0x00000000006c9947 */ /* 0x000fec0003800000 */
[----:B------:R-:W0:Y:S01]  /*0500*/  LDC.64 R4, c[0x0][0x388] ;  /* 0x0000e200ff047b82 */ /* 0x000e220000000a00 */
[----:B------:R-:W1:Y:S01]  /*0510*/  LDCU.64 UR6, c[0x0][0x380] ;  /* 0x00007000ff0677ac */ /* 0x000e620008000a00 */
[----:B------:R-:W-:Y:S01]  /*0520*/  IMAD R7, R21, R17, R0 ;  /* 0x0000001115077224 */ /* 0x000fe200078e0200 */
[CC--:B------:R-:W-:Y:S02]  /*0530*/  IADD3 R3, PT, PT, R20.reuse, R21.reuse, RZ ;  /* 0x0000001514037210 */ /* 0x0c0fe40007ffe0ff */
[----:B------:R-:W-:-:S03]  /*0540*/  IADD3 R8, P1, PT, R20, R21, RZ ;  /* 0x0000001514087210 */ /* 0x000fc60007f3e0ff */
[----:B------:R-:W2:Y:S01]  /*0550*/  LDC.64 R12, c[0x0][0x380] ;  /* 0x0000e000ff0c7b82 */ /* 0x000ea20000000a00 */
[----:B0-----:R-:W-:-:S04]  /*0560*/  IMAD.WIDE R4, R7, 0x4, R4 ;  /* 0x0000000407047825 */ /* 0x001fc800078e0204 */
[----:B------:R-:W-:Y:S02]  /*0570*/  IMAD.WIDE R6, R17, 0x4, R4 ;  /* 0x0000000411067825 */ /* 0x000fe400078e0204 */
[----:B------:R-:W3:Y:S02]  /*0580*/  LDG.E R4, desc[UR4][R4.64] ;  /* 0x0000000404047981 */ /* 0x000ee4000c1e1900 */
[----:B--2---:R-:W-:Y:S01]  /*0590*/  IMAD.WIDE.U32 R12, R3, 0x4, R12 ;  /* 0x00000004030c7825 */ /* 0x004fe200078e000c */
[----:B------:R-:W-:Y:S02]  /*05a0*/  IADD3.X R3, PT, PT, RZ, RZ, RZ, P1, !PT ;  /* 0x000000ffff037210 */ /* 0x000fe40000ffe4ff */
[----:B-1----:R-:W-:-:S03]  /*05b0*/  LEA R2, P1, R8, UR6, 0x2 ;  /* 0x0000000608027c11 */ /* 0x002fc6000f8210ff */
[----:B------:R-:W3:Y:S01]  /*05c0*/  LDG.E R13, desc[UR4][R12.64] ;  /* 0x000000040c0d7981 */ /* 0x000ee2000c1e1900 */
[----:B------:R-:W-:Y:S01]  /*05d0*/  LEA.HI.X R3, R8, UR7, R3, 0x2, P1 ;  /* 0x0000000708037c11 */ /* 0x000fe200088f1403 */
[C---:B------:R-:W-:Y:S02]  /*05e0*/  IMAD.WIDE R8, R17.reuse, 0x4, R6 ;  /* 0x0000000411087825 */ /* 0x040fe400078e0206 */
[----:B------:R-:W2:Y:S04]  /*05f0*/  LDG.E R6, desc[UR4][R6.64] ;  /* 0x0000000406067981 */ /* 0x000ea8000c1e1900 */
[----:B------:R-:W2:Y:S01]  /*0600*/  LDG.E R15, desc[UR4][R2.64+0x4] ;  /* 0x00000404020f7981 */ /* 0x000ea2000c1e1900 */
[----:B------:R-:W-:-:S03]  /*0610*/  IMAD.WIDE R10, R17, 0x4, R8 ;  /* 0x00000004110a7825 */ /* 0x000fc600078e0208 */
[----:B------:R-:W4:Y:S04]  /*0620*/  LDG.E R22, desc[UR4][R8.64] ;  /* 0x0000000408167981 */ /* 0x000f28000c1e1900 */
[----:B------:R-:W4:Y:S04]  /*0630*/  LDG.E R18, desc[UR4][R2.64+0x8] ;  /* 0x0000080402127981 */ /* 0x000f28000c1e1900 */
[----:B------:R-:W5:Y:S04]  /*0640*/  LDG.E R26, desc[UR4][R2.64+0xc] ;  /* 0x00000c04021a7981 */ /* 0x000f68000c1e1900 */
[----:B------:R-:W5:Y:S01]  /*0650*/  LDG.E R10, desc[UR4][R10.64] ;  /* 0x000000040a0a7981 */ /* 0x000f62000c1e1900 */
[----:B------:R-:W-:Y:S01]  /*0660*/  IADD3 R21, PT, PT, R21, 0x4, RZ ;  /* 0x0000000415157810 */ /* 0x000fe20007ffe0ff */
[----:B---3--:R-:W-:-:S04]  /*0670*/  FFMA R24, R13, R4, R24 ;  /* 0x000000040d187223 */ /* 0x008fc80000000018 */
[----:B--2---:R-:W-:-:S04]  /*0680*/  FFMA R15, R15, R6, R24 ;  /* 0x000000060f0f7223 */ /* 0x004fc80000000018 */
[----:B----4-:R-:W-:-:S04]  /*0690*/  FFMA R15, R18, R22, R15 ;  /* 0x00000016120f7223 */ /* 0x010fc8000000000f */
[----:B-----5:R-:W-:-:S07]  /*06a0*/  FFMA R24, R26, R10, R15 ;  /* 0x0000000a1a187223 */ /* 0x020fce000000000f */
.L_x_6:
[----:B------:R-:W-:Y:S05]  /*06b0*/  @!P0 BRA `(.L_x_3) ;  /* 0x00000000007c8947 */ /* 0x000fea0003800000 */
[----:B------:R-:W-:Y:S01]  /*06c0*/  ISETP.NE.AND P1, PT, R14, 0x1, PT ;  /* 0x000000010e00780c */ /* 0x000fe20003f25270 */
[----:B------:R-:W0:Y:S01]  /*06d0*/  LDC.64 R10, c[0x0][0x380] ;  /* 0x0000e000ff0a7b82 */ /* 0x000e220000000a00 */
[----:B------:R-:W-:-:S04]  /*06e0*/  LOP3.LUT R19, R19, 0x1, RZ, 0xc0, !PT ;  /* 0x0000000113137812 */ /* 0x000fc800078ec0ff */
[----:B------:R-:W-:-:S03]  /*06f0*/  ISETP.NE.U32.AND P0, PT, R19, 0x1, PT ;  /* 0x000000011300780c */ /* 0x000fc60003f05070 */
[----:B------:R-:W1:Y:S04]  /*0700*/  LDC.64 R8, c[0x0][0x388] ;  /* 0x0000e200ff087b82 */ /* 0x000e680000000a00 */
[CC--:B------:R-:W-:Y:S02]  /*0710*/  @P1 IADD3 R13, PT, PT, R20.reuse, R21.reuse, RZ ;  /* 0x00000015140d1210 */ /* 0x0c0fe40007ffe0ff */
[----:B------:R-:W-:Y:S02]  /*0720*/  @P1 IADD3 R12, P2, PT, R20, R21, RZ ;  /* 0x00000015140c1210 */ /* 0x000fe40007f5e0ff */
[----:B------:R-:W2:Y:S02]  /*0730*/  @P1 LDC.64 R2, c[0x0][0x380] ;  /* 0x0000e000ff021b82 */ /* 0x000ea40000000a00 */
[----:B------:R-:W-:-:S06]  /*0740*/  @P1 IADD3.X R14, PT, PT, RZ, RZ, RZ, P2, !PT ;  /* 0x000000ffff0e1210 */ /* 0x000fcc00017fe4ff */
[----:B------:R-:W3:Y:S01]  /*0750*/  LDC.64 R4, c[0x0][0x380] ;  /* 0x0000e000ff047b82 */ /* 0x000ee20000000a00 */
[----:B0-----:R-:W-:-:S04]  /*0760*/  @P1 IMAD.WIDE.U32 R10, R13, 0x4, R10 ;  /* 0x000000040d0a1825 */ /* 0x001fc800078e000a */
[C---:B------:R-:W-:Y:S01]  /*0770*/  @P1 IMAD R13, R21.reuse, R17, R0 ;  /* 0x00000011150d1224 */ /* 0x040fe200078e0200 */
[----:B------:R-:W-:Y:S01]  /*0780*/  @P1 IADD3 R21, PT, PT, R21, 0x2, RZ ;  /* 0x0000000215151810 */ /* 0x000fe20007ffe0ff */
[----:B------:R-:W4:Y:S01]  /*0790*/  @P1 LDG.E R11, desc[UR4][R10.64] ;  /* 0x000000040a0b1981 */ /* 0x000f22000c1e1900 */
[----:B------:R-:W0:Y:S01]  /*07a0*/  LDC.64 R6, c[0x0][0x388] ;  /* 0x0000e200ff067b82 */ /* 0x000e220000000a00 */
[----:B-1----:R-:W-:Y:S01]  /*07b0*/  @P1 IMAD.WIDE R8, R13, 0x4, R8 ;  /* 0x000000040d081825 */ /* 0x002fe200078e0208 */
[----:B------:R-:W-:Y:S02]  /*07c0*/  @!P0 IADD3 R15, PT, PT, R20, R21, RZ ;  /* 0x00000015140f8210 */ /* 0x000fe40007ffe0ff */
[----:B--2---:R-:W-:Y:S01]  /*07d0*/  @P1 LEA R2, P2, R12, R2, 0x2 ;  /* 0x000000020c021211 */ /* 0x004fe200078410ff */
[----:B------:R-:W-:-:S03]  /*07e0*/  @!P0 IMAD R21, R21, R17, R0 ;  /* 0x0000001115158224 */ /* 0x000fc600078e0200 */
[----:B------:R-:W-:Y:S01]  /*07f0*/  @P1 LEA.HI.X R3, R12, R3, R14, 0x2, P2 ;  /* 0x000000030c031211 */ /* 0x000fe200010f140e */
[----:B------:R-:W-:Y:S01]  /*0800*/  @P1 IMAD.WIDE R12, R17, 0x4, R8 ;  /* 0x00000004110c1825 */ /* 0x000fe200078e0208 */
[----:B------:R-:W4:Y:S03]  /*0810*/  @P1 LDG.E R14, desc[UR4][R8.64] ;  /* 0x00000004080e1981 */ /* 0x000f26000c1e1900 */
[----:B---3--:R-:W-:Y:S01]  /*0820*/  @!P0 IMAD.WIDE.U32 R4, R15, 0x4, R4 ;  /* 0x000000040f048825 */ /* 0x008fe200078e0004 */
[----:B------:R-:W2:Y:S04]  /*0830*/  @P1 LDG.E R2, desc[UR4][R2.64+0x4] ;  /* 0x0000040402021981 */ /* 0x000ea8000c1e1900 */
[----:B------:R-:W2:Y:S01]  /*0840*/  @P1 LDG.E R12, desc[UR4][R12.64] ;  /* 0x000000040c0c1981 */ /* 0x000ea2000c1e1900 */
[----:B0-----:R-:W-:-:S03]  /*0850*/  @!P0 IMAD.WIDE R6, R21, 0x4, R6 ;  /* 0x0000000415068825 */ /* 0x001fc600078e0206 */
[----:B------:R-:W3:Y:S04]  /*0860*/  @!P0 LDG.E R5, desc[UR4][R4.64] ;  /* 0x0000000404058981 */ /* 0x000ee8000c1e1900 */
[----:B------:R-:W3:Y:S01]  /*0870*/  @!P0 LDG.E R6, desc[UR4][R6.64] ;  /* 0x0000000406068981 */ /* 0x000ee2000c1e1900 */
[----:B----4-:R-:W-:-:S04]  /*0880*/  @P1 FFMA R11, R11, R14, R24 ;  /* 0x0000000e0b0b1223 */ /* 0x010fc80000000018 */
[----:B--2---:R-:W-:-:S04]  /*0890*/  @P1 FFMA R24, R2, R12, R11 ;  /* 0x0000000c02181223 */ /* 0x004fc8000000000b */
[----:B---3--:R-:W-:-:S07]  /*08a0*/  @!P0 FFMA R24, R5, R6, R24 ;  /* 0x0000000605188223 */ /* 0x008fce0000000018 */
.L_x_3:
[----:B------:R-:W0:Y:S01]  /*08b0*/  LDC.64 R2, c[0x0][0x390] ;  /* 0x0000e400ff027b82 */ /* 0x000e220000000a00 */
[----:B------:R-:W-:-:S04]  /*08c0*/  IMAD R17, R16, R17, R0 ;  /* 0x0000001110117224 */ /* 0x000fc800078e0200 */
[----:B0-----:R-:W-:-:S05]  /*08d0*/  IMAD.WIDE R2, R17, 0x4, R2 ;  /* 0x0000000411027825 */ /* 0x001fca00078e0202 */
[----:B------:R-:W-:Y:S01]  /*08e0*/  STG.E desc[UR4][R2.64], R24 ;  /* 0x0000001802007986 */ /* 0x000fe2000c101904 */
[----:B------:R-:W-:Y:S05]  /*08f0*/  EXIT ;  /* 0x000000000000794d */ /* 0x000fea0003800000 */
.L_x_7:
        /* <DEDUP_REMOVED lines=16> */
.L_x_9:


//--------------------- .nv.shared._Z15matMulGpuSharedPfS_S_iii --------------------------
	.section	.nv.shared._Z15matMulGpuSharedPfS_S_iii,"aw",@nobits
	.sectionflags	@""
	.align	4
.nv.shared._Z15matMulGpuSharedPfS_S_iii:
	.zero		9216


//--------------------- .nv.shared.reserved.0     --------------------------
	.section	.nv.shared.reserved.0,"aw",@nobits
	.weak		__nv_reservedSMEM_offset_0_alias
	.size		__nv_reservedSMEM_offset_0_alias, 0, 64
	.other		__nv_reservedSMEM_offset_0_alias,@"STO_CUDA_RESERVED_SHARED STV_DEFAULT"
__nv_reservedSMEM_offset_0_alias:
	.zero		0
	.zero		64


//--------------------- .nv.constant0._Z15matMulGpuSharedPfS_S_iii --------------------------
	.section	.nv.constant0._Z15matMulGpuSharedPfS_S_iii,"a",@progbits
	.sectionflags	@""
	.align	4
.nv.constant0._Z15matMulGpuSharedPfS_S_iii:
	.zero		932


//--------------------- .nv.constant0._Z9matMulGpuPfS_S_iii --------------------------
	.section	.nv.constant0._Z9matMulGpuPfS_S_iii,"a",@progbits
	.sectionflags	@""
	.align	4
.nv.constant0._Z9matMulGpuPfS_S_iii:
	.zero		932


//--------------------- SYMBOLS --------------------------

	.type		.nv.reservedSmem.offset0,@object
	.size		.nv.reservedSmem.offset0,0x4
	.type		.nv.reservedSmem.cap,@object
	.size		.nv.reservedSmem.cap,0x4
